	.headerflags	@"EF_CUDA_TEXMODE_UNIFIED EF_CUDA_64BIT_ADDRESS EF_CUDA_ACCELERATORS EF_CUDA_SM90 EF_CUDA_VIRTUAL_SM(EF_CUDA_SM90)"
	.elftype	@"ET_EXEC"


//--------------------- .nv.info                  --------------------------
	.section	.nv.info,"",@"SHT_CUDA_INFO"
	.align	4


	//----- nvinfo : EIATTR_REGCOUNT
	.align		4
        /*0000*/ 	.byte	0x04, 0x2f
        /*0002*/ 	.short	(.L_1 - .L_0)
	.align		4
.L_0:
        /*0004*/ 	.word	index@(triton_poi_fused_mul_0)
        /*0008*/ 	.word	0x00000014


	//----- nvinfo : EIATTR_MIN_STACK_SIZE
	.align		4
.L_1:
        /*000c*/ 	.byte	0x04, 0x12
        /*000e*/ 	.short	(.L_3 - .L_2)
	.align		4
.L_2:
        /*0010*/ 	.word	index@(triton_poi_fused_mul_0)
        /*0014*/ 	.word	0x00000000


	//----- nvinfo : EIATTR_FRAME_SIZE
	.align		4
.L_3:
        /*0018*/ 	.byte	0x04, 0x11
        /*001a*/ 	.short	(.L_5 - .L_4)
	.align		4
.L_4:
        /*001c*/ 	.word	index@(triton_poi_fused_mul_0)
        /*0020*/ 	.word	0x00000000


	//----- nvinfo : EIATTR_MIN_STACK_SIZE
	.align		4
.L_5:
        /*0024*/ 	.byte	0x04, 0x12
        /*0026*/ 	.short	(.L_7 - .L_6)
	.align		4
.L_6:
        /*0028*/ 	.word	index@(triton_poi_fused_mul_0)
        /*002c*/ 	.word	0x00000000
.L_7:


//--------------------- .nv.info.triton_poi_fused_mul_0 --------------------------
	.section	.nv.info.triton_poi_fused_mul_0,"",@"SHT_CUDA_INFO"
	.sectionflags	@""
	.align	4


	//----- nvinfo : EIATTR_CUDA_API_VERSION
	.align		4
        /*0000*/ 	.byte	0x04, 0x37
        /*0002*/ 	.short	(.L_9 - .L_8)
.L_8:
        /*0004*/ 	.word	0x0000007c


	//----- nvinfo : EIATTR_KPARAM_INFO
	.align		4
.L_9:
        /*0008*/ 	.byte	0x04, 0x17
        /*000a*/ 	.short	(.L_11 - .L_10)
.L_10:
        /*000c*/ 	.word	0x00000000
        /*0010*/ 	.short	0x0003
        /*0012*/ 	.short	0x0018
        /*0014*/ 	.byte	0x00, 0xf0, 0x11, 0x00


	//----- nvinfo : EIATTR_KPARAM_INFO
	.align		4
.L_11:
        /*0018*/ 	.byte	0x04, 0x17
        /*001a*/ 	.short	(.L_13 - .L_12)
.L_12:
        /*001c*/ 	.word	0x00000000
        /*0020*/ 	.short	0x0002
        /*0022*/ 	.short	0x0010
        /*0024*/ 	.byte	0x00, 0xf4, 0x21, 0x00


	//----- nvinfo : EIATTR_KPARAM_INFO
	.align		4
.L_13:
        /*0028*/ 	.byte	0x04, 0x17
        /*002a*/ 	.short	(.L_15 - .L_14)
.L_14:
        /*002c*/ 	.word	0x00000000
        /*0030*/ 	.short	0x0001
        /*0032*/ 	.short	0x0008
        /*0034*/ 	.byte	0x00, 0xf4, 0x21, 0x00


	//----- nvinfo : EIATTR_KPARAM_INFO
	.align		4
.L_15:
        /*0038*/ 	.byte	0x04, 0x17
        /*003a*/ 	.short	(.L_17 - .L_16)
.L_16:
        /*003c*/ 	.word	0x00000000
        /*0040*/ 	.short	0x0000
        /*0042*/ 	.short	0x0000
        /*0044*/ 	.byte	0x00, 0xf4, 0x21, 0x00


	//----- nvinfo : EIATTR_SPARSE_MMA_MASK
	.align		4
.L_17:
        /*0048*/ 	.byte	0x03, 0x50
        /*004a*/ 	.short	0x0000


	//----- nvinfo : EIATTR_MAXREG_COUNT
	.align		4
        /*004c*/ 	.byte	0x03, 0x1b
        /*004e*/ 	.short	0x00ff


	//----- nvinfo : EIATTR_EXIT_INSTR_OFFSETS
	.align		4
        /*0050*/ 	.byte	0x04, 0x1c
        /*0052*/ 	.short	(.L_19 - .L_18)


	//   ....[0]....
.L_18:
        /*0054*/ 	.word	0x00000270


	//   ....[1]....
        /*0058*/ 	.word	0x00000290


	//----- nvinfo : EIATTR_REQNTID
	.align		4
.L_19:
        /*005c*/ 	.byte	0x04, 0x10
        /*005e*/ 	.short	(.L_21 - .L_20)
.L_20:
        /*0060*/ 	.word	0x00000020
        /*0064*/ 	.word	0x00000001
        /*0068*/ 	.word	0x00000001


	//----- nvinfo : EIATTR_CBANK_PARAM_SIZE
	.align		4
.L_21:
        /*006c*/ 	.byte	0x03, 0x19
        /*006e*/ 	.short	0x001c


	//----- nvinfo : EIATTR_PARAM_CBANK
	.align		4
        /*0070*/ 	.byte	0x04, 0x0a
        /*0072*/ 	.short	(.L_23 - .L_22)
	.align		4
.L_22:
        /*0074*/ 	.word	index@(.nv.constant0.triton_poi_fused_mul_0)
        /*0078*/ 	.short	0x0210
        /*007a*/ 	.short	0x001c


	//----- nvinfo : EIATTR_SW_WAR
	.align		4
.L_23:
        /*007c*/ 	.byte	0x04, 0x36
        /*007e*/ 	.short	(.L_25 - .L_24)
.L_24:
        /*0080*/ 	.word	0x00000008
.L_25:


//--------------------- .nv.callgraph             --------------------------
	.section	.nv.callgraph,"",@"SHT_CUDA_CALLGRAPH"
	.align	4
	.sectionentsize	8
	.align		4
        /*0000*/ 	.word	0x00000000
	.align		4
        /*0004*/ 	.word	0xffffffff
	.align		4
        /*0008*/ 	.word	0x00000000
	.align		4
        /*000c*/ 	.word	0xfffffffe
	.align		4
        /*0010*/ 	.word	0x00000000
	.align		4
        /*0014*/ 	.word	0xfffffffd
	.align		4
        /*0018*/ 	.word	0x00000000
	.align		4
        /*001c*/ 	.word	0xfffffffc


//--------------------- .text.triton_poi_fused_mul_0 --------------------------
	.section	.text.triton_poi_fused_mul_0,"ax",@progbits
	.align	128
        .global         triton_poi_fused_mul_0
        .type           triton_poi_fused_mul_0,@function
        .size           triton_poi_fused_mul_0,(.L_x_1 - triton_poi_fused_mul_0)
        .other          triton_poi_fused_mul_0,@"STO_CUDA_ENTRY STV_DEFAULT"
triton_poi_fused_mul_0:
.text.triton_poi_fused_mul_0:
[----:B------:R-:W0:Y:S02]  /*0000*/  LDC R1, c[0x0][0x28] ;  /* 0x00000a00ff017b82 */ /* 0x000e240000000800 */
[----:B------:R-:W1:Y:S01]  /*0010*/  S2R R0, SR_TID.X ;  /* 0x0000000000007919 */ /* 0x000e620000002100 */
[----:B------:R-:W2:Y:S01]  /*0020*/  LDC.64 R8, c[0x0][0x218] ;  /* 0x00008600ff087b82 */ /* 0x000ea20000000a00 */
[----:B------:R-:W-:Y:S01]  /*0030*/  HFMA2.MMA R12, -RZ, RZ, 0, 0 ;  /* 0x00000000ff0c7435 */ /* 0x000fe200000001ff */
[----:B------:R-:W-:Y:S01]  /*0040*/  IMAD.MOV.U32 R17, RZ, RZ, RZ ;  /* 0x000000ffff117224 */ /* 0x000fe200078e00ff */
[----:B------:R-:W3:Y:S01]  /*0050*/  S2R R13, SR_CTAID.X ;  /* 0x00000000000d7919 */ /* 0x000ee20000002500 */
[----:B------:R-:W-:-:S04]  /*0060*/  ULDC.64 UR4, c[0x0][0x208] ;  /* 0x0000820000047ab9 */ /* 0x000fc80000000a00 */
[----:B------:R-:W4:Y:S01]  /*0070*/  LDC.64 R4, c[0x0][0x210] ;  /* 0x00008400ff047b82 */ /* 0x000f220000000a00 */
[----:B-1----:R-:W-:-:S04]  /*0080*/  SHF.L.U32 R0, R0, 0x1, RZ ;  /* 0x0000000100007819 */ /* 0x002fc800000006ff */
[----:B------:R-:W-:Y:S02]  /*0090*/  LOP3.LUT R0, R0, 0x3e, RZ, 0xc0, !PT ;  /* 0x0000003e00007812 */ /* 0x000fe400078ec0ff */
[----:B---3--:R-:W-:-:S03]  /*00a0*/  SHF.R.S32.HI R2, RZ, 0x19, R13 ;  /* 0x00000019ff027819 */ /* 0x008fc6000001140d */
[----:B------:R-:W-:Y:S01]  /*00b0*/  IMAD R13, R13, 0x40, R0 ;  /* 0x000000400d0d7824 */ /* 0x000fe200078e0200 */
[----:B------:R-:W-:-:S03]  /*00c0*/  SGXT R2, R2, 0x1 ;  /* 0x000000010202781a */ /* 0x000fc60000000200 */
[----:B------:R-:W-:Y:S01]  /*00d0*/  IMAD R11, R13, 0x3, RZ ;  /* 0x000000030d0b7824 */ /* 0x000fe200078e02ff */
[----:B------:R-:W-:Y:S02]  /*00e0*/  IADD3 R0, R13, 0x1, RZ ;  /* 0x000000010d007810 */ /* 0x000fe40007ffe0ff */
[C---:B------:R-:W-:Y:S01]  /*00f0*/  LEA.HI R3, R2.reuse, R13, RZ, 0x2 ;  /* 0x0000000d02037211 */ /* 0x040fe200078f10ff */
[----:B------:R-:W-:Y:S01]  /*0100*/  VIADD R15, R11, 0x4 ;  /* 0x000000040b0f7836 */ /* 0x000fe20000000000 */
[----:B------:R-:W-:Y:S02]  /*0110*/  LEA.HI R6, R2, R0, RZ, 0x2 ;  /* 0x0000000002067211 */ /* 0x000fe400078f10ff */
[----:B------:R-:W-:Y:S02]  /*0120*/  LOP3.LUT R2, R3, 0xfffffffc, RZ, 0xc0, !PT ;  /* 0xfffffffc03027812 */ /* 0x000fe400078ec0ff */
[----:B------:R-:W-:Y:S02]  /*0130*/  LOP3.LUT R3, R6, 0xfffffffc, RZ, 0xc0, !PT ;  /* 0xfffffffc06037812 */ /* 0x000fe400078ec0ff */
[C---:B------:R-:W-:Y:S01]  /*0140*/  ISETP.GE.AND P0, PT, R13.reuse, 0x40, PT ;  /* 0x000000400d00780c */ /* 0x040fe20003f06270 */
[----:B------:R-:W-:Y:S01]  /*0150*/  IMAD.IADD R2, R13, 0x1, -R2 ;  /* 0x000000010d027824 */ /* 0x000fe200078e0a02 */
[----:B------:R-:W-:-:S02]  /*0160*/  IADD3 R3, R0, -R3, RZ ;  /* 0x8000000300037210 */ /* 0x000fc40007ffe0ff */
[----:B------:R-:W-:Y:S01]  /*0170*/  MOV R0, RZ ;  /* 0x000000ff00007202 */ /* 0x000fe20000000f00 */
[----:B------:R-:W-:Y:S02]  /*0180*/  IMAD R7, R2, 0x3, RZ ;  /* 0x0000000302077824 */ /* 0x000fe400078e02ff */
[----:B------:R-:W-:Y:S02]  /*0190*/  IMAD R3, R3, 0x3, RZ ;  /* 0x0000000303037824 */ /* 0x000fe400078e02ff */
[----:B--2---:R-:W-:-:S04]  /*01a0*/  IMAD.WIDE R6, R7, 0x4, R8 ;  /* 0x0000000407067825 */ /* 0x004fc800078e0208 */
[----:B------:R-:W-:-:S04]  /*01b0*/  IMAD.WIDE R8, R3, 0x4, R8 ;  /* 0x0000000403087825 */ /* 0x000fc800078e0208 */
[--C-:B----4-:R-:W-:Y:S01]  /*01c0*/  IMAD.WIDE R2, R11, 0x4, R4.reuse ;  /* 0x000000040b027825 */ /* 0x110fe200078e0204 */
[----:B------:R-:W2:Y:S01]  /*01d0*/  @!P0 LDG.E.EL R17, desc[UR4][R8.64+0x4] ;  /* 0x0000040408118981 */ /* 0x000ea2000c2e1900 */
[----:B------:R-:W1:Y:S02]  /*01e0*/  LDC.64 R10, c[0x0][0x220] ;  /* 0x00008800ff0a7b82 */ /* 0x000e640000000a00 */
[----:B------:R-:W-:Y:S01]  /*01f0*/  IMAD.WIDE R4, R15, 0x4, R4 ;  /* 0x000000040f047825 */ /* 0x000fe200078e0204 */
[----:B------:R-:W-:Y:S01]  /*0200*/  HFMA2.MMA R15, -RZ, RZ, 0, 0 ;  /* 0x00000000ff0f7435 */ /* 0x000fe200000001ff */
[----:B------:R-:W3:Y:S04]  /*0210*/  @!P0 LDG.E.EL R0, desc[UR4][R2.64+0x4] ;  /* 0x0000040402008981 */ /* 0x000ee8000c2e1900 */
[----:B------:R-:W2:Y:S05]  /*0220*/  @!P0 LDG.E.EL R12, desc[UR4][R4.64] ;  /* 0x00000004040c8981 */ /* 0x000eaa000c2e1900 */
[----:B------:R-:W3:Y:S01]  /*0230*/  @!P0 LDG.E.EL R15, desc[UR4][R6.64+0x4] ;  /* 0x00000404060f8981 */ /* 0x000ee2000c2e1900 */
[----:B-1----:R-:W-:-:S04]  /*0240*/  IMAD.WIDE R10, R13, 0x4, R10 ;  /* 0x000000040d0a7825 */ /* 0x002fc800078e020a */
[----:B--2---:R-:W-:Y:S01]  /*0250*/  FADD R17, R17, R12 ;  /* 0x0000000c11117221 */ /* 0x004fe20000000000 */
[----:B---3--:R-:W-:Y:S01]  /*0260*/  FADD R16, R15, R0 ;  /* 0x000000000f107221 */ /* 0x008fe20000000000 */
[----:B------:R-:W-:Y:S06]  /*0270*/  @P0 EXIT ;  /* 0x000000000000094d */ /* 0x000fec0003800000 */
[----:B------:R-:W-:Y:S01]  /*0280*/  STG.E.64 desc[UR4][R10.64], R16 ;  /* 0x000000100a007986 */ /* 0x000fe2000c101b04 */
[----:B------:R-:W-:Y:S05]  /*0290*/  EXIT ;  /* 0x000000000000794d */ /* 0x000fea0003800000 */
.L_x_0:
[----:B------:R-:W-:-:S00]  /*02a0*/  BRA `(.L_x_0) ;  /* 0xfffffffc00fc7947 */ /* 0x000fc0000383ffff */
[----:B------:R-:W-:-:S00]  /*02b0*/  NOP ;  /* 0x0000000000007918 */ /* 0x000fc00000000000 */
        /* <DEDUP_REMOVED lines=12> */
.L_x_1:


//--------------------- .nv.constant0.triton_poi_fused_mul_0 --------------------------
	.section	.nv.constant0.triton_poi_fused_mul_0,"a",@progbits
	.sectionflags	@""
	.align	4
.nv.constant0.triton_poi_fused_mul_0:
	.zero		556
